//
// Generated by NVIDIA NVVM Compiler
//
// Compiler Build ID: CL-36424714
// Cuda compilation tools, release 13.0, V13.0.88
// Based on NVVM 20.0.0
//

.version 9.0
.target sm_100
.address_size 64

	// .globl	_Z15iso_2dfd_kernelfiiPfPKfS1_

.visible .entry _Z15iso_2dfd_kernelfiiPfPKfS1_(
	.param .f32 _Z15iso_2dfd_kernelfiiPfPKfS1__param_0,
	.param .u32 _Z15iso_2dfd_kernelfiiPfPKfS1__param_1,
	.param .u32 _Z15iso_2dfd_kernelfiiPfPKfS1__param_2,
	.param .u64 .ptr .align 1 _Z15iso_2dfd_kernelfiiPfPKfS1__param_3,
	.param .u64 .ptr .align 1 _Z15iso_2dfd_kernelfiiPfPKfS1__param_4,
	.param .u64 .ptr .align 1 _Z15iso_2dfd_kernelfiiPfPKfS1__param_5
)
{
	.reg .pred 	%p<10>;
	.reg .b32 	%r<14>;
	.reg .b32 	%f<19>;
	.reg .b64 	%rd<18>;

	ld.param.f32 	%f1, [_Z15iso_2dfd_kernelfiiPfPKfS1__param_0];
	ld.param.u32 	%r4, [_Z15iso_2dfd_kernelfiiPfPKfS1__param_1];
	ld.param.u32 	%r5, [_Z15iso_2dfd_kernelfiiPfPKfS1__param_2];
	ld.param.u64 	%rd1, [_Z15iso_2dfd_kernelfiiPfPKfS1__param_3];
	ld.param.u64 	%rd2, [_Z15iso_2dfd_kernelfiiPfPKfS1__param_4];
	ld.param.u64 	%rd3, [_Z15iso_2dfd_kernelfiiPfPKfS1__param_5];
	mov.u32 	%r6, %ntid.x;
	mov.u32 	%r7, %ctaid.x;
	mov.u32 	%r8, %tid.x;
	mad.lo.s32 	%r1, %r6, %r7, %r8;
	mov.u32 	%r9, %ntid.y;
	mov.u32 	%r10, %ctaid.y;
	mov.u32 	%r11, %tid.y;
	mad.lo.s32 	%r2, %r9, %r10, %r11;
	setp.ge.s32 	%p1, %r2, %r4;
	setp.ge.s32 	%p2, %r1, %r5;
	or.pred  	%p3, %p1, %p2;
	@%p3 bra 	$L__BB0_4;
	mad.lo.s32 	%r3, %r5, %r2, %r1;
	setp.lt.s32 	%p4, %r1, 1;
	add.s32 	%r12, %r5, -1;
	setp.ge.s32 	%p5, %r1, %r12;
	or.pred  	%p6, %p4, %p5;
	@%p6 bra 	$L__BB0_4;
	setp.eq.s32 	%p7, %r2, 0;
	add.s32 	%r13, %r4, -1;
	setp.ge.u32 	%p8, %r2, %r13;
	or.pred  	%p9, %p7, %p8;
	@%p9 bra 	$L__BB0_4;
	cvt.s64.s32 	%rd4, %r3;
	cvta.to.global.u64 	%rd5, %rd2;
	mul.wide.s32 	%rd6, %r3, 4;
	add.s64 	%rd7, %rd5, %rd6;
	ld.global.f32 	%f2, [%rd7+4];
	ld.global.f32 	%f3, [%rd7];
	add.f32 	%f4, %f3, %f3;
	sub.f32 	%f5, %f2, %f4;
	ld.global.f32 	%f6, [%rd7+-4];
	add.f32 	%f7, %f6, %f5;
	add.f32 	%f8, %f7, 0f00000000;
	cvt.s64.s32 	%rd8, %r5;
	mul.wide.s32 	%rd9, %r5, 4;
	add.s64 	%rd10, %rd7, %rd9;
	ld.global.f32 	%f9, [%rd10];
	sub.f32 	%f10, %f9, %f4;
	sub.s64 	%rd11, %rd4, %rd8;
	shl.b64 	%rd12, %rd11, 2;
	add.s64 	%rd13, %rd5, %rd12;
	ld.global.f32 	%f11, [%rd13];
	add.f32 	%f12, %f11, %f10;
	add.f32 	%f13, %f8, %f12;
	cvta.to.global.u64 	%rd14, %rd3;
	add.s64 	%rd15, %rd14, %rd6;
	ld.global.f32 	%f14, [%rd15];
	mul.f32 	%f15, %f1, %f14;
	cvta.to.global.u64 	%rd16, %rd1;
	add.s64 	%rd17, %rd16, %rd6;
	ld.global.f32 	%f16, [%rd17];
	sub.f32 	%f17, %f4, %f16;
	fma.rn.f32 	%f18, %f15, %f13, %f17;
	st.global.f32 	[%rd17], %f18;
$L__BB0_4:
	ret;

}


// ===== COMPILED SASS (sm_100) =====

	.target	sm_100

	.elftype	@"ET_EXEC"


//--------------------- .note.nv.tkinfo           --------------------------
	.section	.note.nv.tkinfo,"",@"SHT_NOTE"
	.sectionflags	@"SHF_NOTE_NV_TKINFO"
	.tkinfo
        /*0018*/ 	.word	0x00000002
        /*0030*/ 	.string	""
        /*0030*/ 	.string	"ptxas"
        /*0030*/ 	.string	"Cuda compilation tools, release 13.0, V13.0.88"
        /*0030*/ 	.string	"Build cuda_13.0.r13.0/compiler.36424714_0"
        /*0030*/ 	.string	"-arch sm_100 -m 64 "



//--------------------- .note.nv.cuinfo           --------------------------
	.section	.note.nv.cuinfo,"",@"SHT_NOTE"
	.sectionflags	@"SHF_NOTE_NV_CUINFO"
        /*0018*/ 	.short	0x0002
        /*001a*/ 	.short	0x0064
        /*001c*/ 	.short	0x0082
	.zero		2


//--------------------- .nv.info                  --------------------------
	.section	.nv.info,"",@"SHT_CUDA_INFO"
	.align	4


	//----- nvinfo : EIATTR_REGCOUNT
	.align		4
        /*0000*/ 	.byte	0x04, 0x2f
        /*0002*/ 	.short	(.L_1 - .L_0)
	.align		4
.L_0:
        /*0004*/ 	.word	index@(_Z15iso_2dfd_kernelfiiPfPKfS1_)
        /*0008*/ 	.word	0x00000012


	//----- nvinfo : EIATTR_FRAME_SIZE
	.align		4
.L_1:
        /*000c*/ 	.byte	0x04, 0x11
        /*000e*/ 	.short	(.L_3 - .L_2)
	.align		4
.L_2:
        /*0010*/ 	.word	index@(_Z15iso_2dfd_kernelfiiPfPKfS1_)
        /*0014*/ 	.word	0x00000000


	//----- nvinfo : EIATTR_MIN_STACK_SIZE
	.align		4
.L_3:
        /*0018*/ 	.byte	0x04, 0x12
        /*001a*/ 	.short	(.L_5 - .L_4)
	.align		4
.L_4:
        /*001c*/ 	.word	index@(_Z15iso_2dfd_kernelfiiPfPKfS1_)
        /*0020*/ 	.word	0x00000000
.L_5:


//--------------------- .nv.compat                --------------------------
	.section	.nv.compat,"",@"SHT_CUDA_COMPAT_INFO"
	.align	4
        /*0000*/ 	.byte	0x02, 0x09, 0x00, 0x00, 0x02, 0x02, 0x01, 0x00, 0x02, 0x05, 0x05, 0x00, 0x03, 0x07, 0x01, 0x01
        /*0010*/ 	.byte	0x02, 0x03, 0x00, 0x00, 0x02, 0x06, 0x01, 0x00, 0x04, 0x0b, 0x08, 0x00, 0x09, 0x00, 0x00, 0x00
        /*0020*/ 	.byte	0x00, 0x00, 0x00, 0x00


//--------------------- .nv.info._Z15iso_2dfd_kernelfiiPfPKfS1_ --------------------------
	.section	.nv.info._Z15iso_2dfd_kernelfiiPfPKfS1_,"",@"SHT_CUDA_INFO"
	.sectionflags	@""
	.align	4


	//----- nvinfo : EIATTR_CUDA_API_VERSION
	.align		4
        /*0000*/ 	.byte	0x04, 0x37
        /*0002*/ 	.short	(.L_7 - .L_6)
.L_6:
        /*0004*/ 	.word	0x00000082


	//----- nvinfo : EIATTR_KPARAM_INFO
	.align		4
.L_7:
        /*0008*/ 	.byte	0x04, 0x17
        /*000a*/ 	.short	(.L_9 - .L_8)
.L_8:
        /*000c*/ 	.word	0x00000000
        /*0010*/ 	.short	0x0005
        /*0012*/ 	.short	0x0020
        /*0014*/ 	.byte	0x00, 0xf5, 0x21, 0x00


	//----- nvinfo : EIATTR_KPARAM_INFO
	.align		4
.L_9:
        /*0018*/ 	.byte	0x04, 0x17
        /*001a*/ 	.short	(.L_11 - .L_10)
.L_10:
        /*001c*/ 	.word	0x00000000
        /*0020*/ 	.short	0x0004
        /*0022*/ 	.short	0x0018
        /*0024*/ 	.byte	0x00, 0xf5, 0x21, 0x00


	//----- nvinfo : EIATTR_KPARAM_INFO
	.align		4
.L_11:
        /*0028*/ 	.byte	0x04, 0x17
        /*002a*/ 	.short	(.L_13 - .L_12)
.L_12:
        /*002c*/ 	.word	0x00000000
        /*0030*/ 	.short	0x0003
        /*0032*/ 	.short	0x0010
        /*0034*/ 	.byte	0x00, 0xf5, 0x21, 0x00


	//----- nvinfo : EIATTR_KPARAM_INFO
	.align		4
.L_13:
        /*0038*/ 	.byte	0x04, 0x17
        /*003a*/ 	.short	(.L_15 - .L_14)
.L_14:
        /*003c*/ 	.word	0x00000000
        /*0040*/ 	.short	0x0002
        /*0042*/ 	.short	0x0008
        /*0044*/ 	.byte	0x00, 0xf0, 0x11, 0x00


	//----- nvinfo : EIATTR_KPARAM_INFO
	.align		4
.L_15:
        /*0048*/ 	.byte	0x04, 0x17
        /*004a*/ 	.short	(.L_17 - .L_16)
.L_16:
        /*004c*/ 	.word	0x00000000
        /*0050*/ 	.short	0x0001
        /*0052*/ 	.short	0x0004
        /*0054*/ 	.byte	0x00, 0xf0, 0x11, 0x00


	//----- nvinfo : EIATTR_KPARAM_INFO
	.align		4
.L_17:
        /*0058*/ 	.byte	0x04, 0x17
        /*005a*/ 	.short	(.L_19 - .L_18)
.L_18:
        /*005c*/ 	.word	0x00000000
        /*0060*/ 	.short	0x0000
        /*0062*/ 	.short	0x0000
        /*0064*/ 	.byte	0x00, 0xf0, 0x11, 0x00


	//----- nvinfo : EIATTR_SPARSE_MMA_MASK
	.align		4
.L_19:
        /*0068*/ 	.byte	0x03, 0x50
        /*006a*/ 	.short	0x0000


	//----- nvinfo : EIATTR_MAXREG_COUNT
	.align		4
        /*006c*/ 	.byte	0x03, 0x1b
        /*006e*/ 	.short	0x00ff


	//----- nvinfo : EIATTR_MERCURY_ISA_VERSION
	.align		4
        /*0070*/ 	.byte	0x03, 0x5f
        /*0072*/ 	.short	0x0101


	//----- nvinfo : EIATTR_VRC_CTA_INIT_COUNT
	.align		4
        /*0074*/ 	.byte	0x02, 0x4a
	.zero		1
	.zero		1


	//----- nvinfo : EIATTR_EXIT_INSTR_OFFSETS
	.align		4
        /*0078*/ 	.byte	0x04, 0x1c
        /*007a*/ 	.short	(.L_21 - .L_20)


	//   ....[0]....
.L_20:
        /*007c*/ 	.word	0x000000d0


	//   ....[1]....
        /*0080*/ 	.word	0x00000110


	//   ....[2]....
        /*0084*/ 	.word	0x00000150


	//   ....[3]....
        /*0088*/ 	.word	0x00000380


	//----- nvinfo : EIATTR_CBANK_PARAM_SIZE
	.align		4
.L_21:
        /*008c*/ 	.byte	0x03, 0x19
        /*008e*/ 	.short	0x0028


	//----- nvinfo : EIATTR_PARAM_CBANK
	.align		4
        /*0090*/ 	.byte	0x04, 0x0a
        /*0092*/ 	.short	(.L_23 - .L_22)
	.align		4
.L_22:
        /*0094*/ 	.word	index@(.nv.constant0._Z15iso_2dfd_kernelfiiPfPKfS1_)
        /*0098*/ 	.short	0x0380
        /*009a*/ 	.short	0x0028


	//----- nvinfo : EIATTR_SW_WAR
	.align		4
.L_23:
        /*009c*/ 	.byte	0x04, 0x36
        /*009e*/ 	.short	(.L_25 - .L_24)
.L_24:
        /*00a0*/ 	.word	0x00000008
.L_25:


//--------------------- .nv.callgraph             --------------------------
	.section	.nv.callgraph,"",@"SHT_CUDA_CALLGRAPH"
	.align	4
	.sectionentsize	8
	.align		4
        /*0000*/ 	.word	0x00000000
	.align		4
        /*0004*/ 	.word	0xffffffff
	.align		4
        /*0008*/ 	.word	0x00000000
	.align		4
        /*000c*/ 	.word	0xfffffffe
	.align		4
        /*0010*/ 	.word	0x00000000
	.align		4
        /*0014*/ 	.word	0xfffffffd
	.align		4
        /*0018*/ 	.word	0x00000000
	.align		4
        /*001c*/ 	.word	0xfffffffc


//--------------------- .text._Z15iso_2dfd_kernelfiiPfPKfS1_ --------------------------
	.section	.text._Z15iso_2dfd_kernelfiiPfPKfS1_,"ax",@progbits
	.align	128
        .global         _Z15iso_2dfd_kernelfiiPfPKfS1_
        .type           _Z15iso_2dfd_kernelfiiPfPKfS1_,@function
        .size           _Z15iso_2dfd_kernelfiiPfPKfS1_,(.L_x_1 - _Z15iso_2dfd_kernelfiiPfPKfS1_)
        .other          _Z15iso_2dfd_kernelfiiPfPKfS1_,@"STO_CUDA_ENTRY STV_DEFAULT"
_Z15iso_2dfd_kernelfiiPfPKfS1_:
.text._Z15iso_2dfd_kernelfiiPfPKfS1_:
[----:B------:R-:W-:Y:S01]  /*0000*/  LDC R1, c[0x0][0x37c] ;  /* 0x0000df00ff017b82 */ /* 0x000fe20000000800 */
[----:B------:R-:W0:Y:S07]  /*0010*/  S2R R0, SR_CTAID.X ;  /* 0x0000000000007919 */ /* 0x000e2e0000002500 */
[----:B------:R-:W1:Y:S01]  /*0020*/  LDC R11, c[0x0][0x388] ;  /* 0x0000e200ff0b7b82 */ /* 0x000e620000000800 */
[----:B------:R-:W0:Y:S01]  /*0030*/  LDCU UR4, c[0x0][0x360] ;  /* 0x00006c00ff0477ac */ /* 0x000e220008000800 */
[----:B------:R-:W0:Y:S01]  /*0040*/  S2R R3, SR_TID.X ;  /* 0x0000000000037919 */ /* 0x000e220000002100 */
[----:B------:R-:W2:Y:S01]  /*0050*/  LDCU UR5, c[0x0][0x364] ;  /* 0x00006c80ff0577ac */ /* 0x000ea20008000800 */
[----:B------:R-:W2:Y:S01]  /*0060*/  S2R R7, SR_CTAID.Y ;  /* 0x0000000000077919 */ /* 0x000ea20000002600 */
[----:B------:R-:W3:Y:S01]  /*0070*/  LDCU UR6, c[0x0][0x384] ;  /* 0x00007080ff0677ac */ /* 0x000ee20008000800 */
[----:B------:R-:W2:Y:S01]  /*0080*/  S2R R2, SR_TID.Y ;  /* 0x0000000000027919 */ /* 0x000ea20000002200 */
[----:B0-----:R-:W-:-:S05]  /*0090*/  IMAD R0, R0, UR4, R3 ;  /* 0x0000000400007c24 */ /* 0x001fca000f8e0203 */
[----:B-1----:R-:W-:Y:S01]  /*00a0*/  ISETP.GE.AND P0, PT, R0, R11, PT ;  /* 0x0000000b0000720c */ /* 0x002fe20003f06270 */
[----:B--2---:R-:W-:-:S05]  /*00b0*/  IMAD R7, R7, UR5, R2 ;  /* 0x0000000507077c24 */ /* 0x004fca000f8e0202 */
[----:B---3--:R-:W-:-:S13]  /*00c0*/  ISETP.GE.OR P0, PT, R7, UR6, P0 ;  /* 0x0000000607007c0c */ /* 0x008fda0008706670 */
[----:B------:R-:W-:Y:S05]  /*00d0*/  @P0 EXIT ;  /* 0x000000000000094d */ /* 0x000fea0003800000 */
[----:B------:R-:W-:-:S04]  /*00e0*/  IADD3 R3, PT, PT, R11, -0x1, RZ ;  /* 0xffffffff0b037810 */ /* 0x000fc80007ffe0ff */
[----:B------:R-:W-:-:S04]  /*00f0*/  ISETP.GE.AND P0, PT, R0, R3, PT ;  /* 0x000000030000720c */ /* 0x000fc80003f06270 */
[----:B------:R-:W-:-:S13]  /*0100*/  ISETP.LT.OR P0, PT, R0, 0x1, P0 ;  /* 0x000000010000780c */ /* 0x000fda0000701670 */
[----:B------:R-:W-:Y:S05]  /*0110*/  @P0 EXIT ;  /* 0x000000000000094d */ /* 0x000fea0003800000 */
[----:B------:R-:W-:-:S06]  /*0120*/  UIADD3 UR4, UPT, UPT, UR6, -0x1, URZ ;  /* 0xffffffff06047890 */ /* 0x000fcc000fffe0ff */
[----:B------:R-:W-:-:S04]  /*0130*/  ISETP.GE.U32.AND P0, PT, R7, UR4, PT ;  /* 0x0000000407007c0c */ /* 0x000fc8000bf06070 */
[----:B------:R-:W-:-:S13]  /*0140*/  ISETP.EQ.OR P0, PT, R7, RZ, P0 ;  /* 0x000000ff0700720c */ /* 0x000fda0000702670 */
[----:B------:R-:W-:Y:S05]  /*0150*/  @P0 EXIT ;  /* 0x000000000000094d */ /* 0x000fea0003800000 */
[----:B------:R-:W0:Y:S01]  /*0160*/  LDC.64 R8, c[0x0][0x398] ;  /* 0x0000e600ff087b82 */ /* 0x000e220000000a00 */
[----:B------:R-:W1:Y:S01]  /*0170*/  LDCU.64 UR4, c[0x0][0x358] ;  /* 0x00006b00ff0477ac */ /* 0x000e620008000a00 */
[-C--:B------:R-:W-:Y:S01]  /*0180*/  IMAD R13, R7, R11.reuse, R0 ;  /* 0x0000000b070d7224 */ /* 0x080fe200078e0200 */
[----:B------:R-:W-:Y:S01]  /*0190*/  SHF.R.S32.HI R0, RZ, 0x1f, R11 ;  /* 0x0000001fff007819 */ /* 0x000fe2000001140b */
[----:B------:R-:W2:Y:S03]  /*01a0*/  LDCU.64 UR6, c[0x0][0x398] ;  /* 0x00007300ff0677ac */ /* 0x000ea60008000a00 */
[C---:B------:R-:W-:Y:S01]  /*01b0*/  IADD3 R7, P0, PT, R13.reuse, -R11, RZ ;  /* 0x8000000b0d077210 */ /* 0x040fe20007f1e0ff */
[----:B------:R-:W3:Y:S03]  /*01c0*/  LDC.64 R4, c[0x0][0x3a0] ;  /* 0x0000e800ff047b82 */ /* 0x000ee60000000a00 */
[----:B------:R-:W-:-:S05]  /*01d0*/  LEA.HI.X.SX32 R14, R13, ~R0, 0x1, P0 ;  /* 0x800000000d0e7211 */ /* 0x000fca00000f0eff */
[----:B------:R-:W4:Y:S01]  /*01e0*/  LDC.64 R2, c[0x0][0x390] ;  /* 0x0000e400ff027b82 */ /* 0x000f220000000a00 */
[----:B0-----:R-:W-:Y:S01]  /*01f0*/  IMAD.WIDE R8, R13, 0x4, R8 ;  /* 0x000000040d087825 */ /* 0x001fe200078e0208 */
[----:B--2---:R-:W-:Y:S01]  /*0200*/  LEA R6, P0, R7, UR6, 0x2 ;  /* 0x0000000607067c11 */ /* 0x004fe2000f8010ff */
[----:B------:R-:W0:Y:S03]  /*0210*/  LDCU UR6, c[0x0][0x380] ;  /* 0x00007000ff0677ac */ /* 0x000e260008000800 */
[----:B-1----:R-:W2:Y:S01]  /*0220*/  LDG.E R12, desc[UR4][R8.64] ;  /* 0x00000004080c7981 */ /* 0x002ea2000c1e1900 */
[----:B------:R-:W-:Y:S01]  /*0230*/  IMAD.WIDE R10, R11, 0x4, R8 ;  /* 0x000000040b0a7825 */ /* 0x000fe200078e0208 */
[----:B------:R-:W-:Y:S02]  /*0240*/  LEA.HI.X R7, R7, UR7, R14, 0x2, P0 ;  /* 0x0000000707077c11 */ /* 0x000fe400080f140e */
[----:B------:R-:W5:Y:S01]  /*0250*/  LDG.E R0, desc[UR4][R8.64+0x4] ;  /* 0x0000040408007981 */ /* 0x000f62000c1e1900 */
[----:B---3--:R-:W-:-:S03]  /*0260*/  IMAD.WIDE R4, R13, 0x4, R4 ;  /* 0x000000040d047825 */ /* 0x008fc600078e0204 */
[----:B------:R-:W3:Y:S04]  /*0270*/  LDG.E R15, desc[UR4][R8.64+-0x4] ;  /* 0xfffffc04080f7981 */ /* 0x000ee8000c1e1900 */
[----:B------:R-:W3:Y:S01]  /*0280*/  LDG.E R10, desc[UR4][R10.64] ;  /* 0x000000040a0a7981 */ /* 0x000ee2000c1e1900 */
[----:B----4-:R-:W-:-:S03]  /*0290*/  IMAD.WIDE R2, R13, 0x4, R2 ;  /* 0x000000040d027825 */ /* 0x010fc600078e0202 */
[----:B------:R-:W4:Y:S04]  /*02a0*/  LDG.E R7, desc[UR4][R6.64] ;  /* 0x0000000406077981 */ /* 0x000f28000c1e1900 */
[----:B------:R-:W4:Y:S04]  /*02b0*/  LDG.E R14, desc[UR4][R2.64] ;  /* 0x00000004020e7981 */ /* 0x000f28000c1e1900 */
[----:B------:R-:W0:Y:S01]  /*02c0*/  LDG.E R4, desc[UR4][R4.64] ;  /* 0x0000000404047981 */ /* 0x000e22000c1e1900 */
[----:B--2---:R-:W-:-:S04]  /*02d0*/  FADD R13, R12, R12 ;  /* 0x0000000c0c0d7221 */ /* 0x004fc80000000000 */
[----:B-----5:R-:W-:-:S04]  /*02e0*/  FADD R0, R0, -R13 ;  /* 0x8000000d00007221 */ /* 0x020fc80000000000 */
[----:B---3--:R-:W-:Y:S01]  /*02f0*/  FADD R0, R0, R15 ;  /* 0x0000000f00007221 */ /* 0x008fe20000000000 */
[----:B------:R-:W-:-:S03]  /*0300*/  FADD R12, -R13, R10 ;  /* 0x0000000a0d0c7221 */ /* 0x000fc60000000100 */
[----:B------:R-:W-:Y:S01]  /*0310*/  FADD R0, RZ, R0 ;  /* 0x00000000ff007221 */ /* 0x000fe20000000000 */
[----:B----4-:R-:W-:Y:S01]  /*0320*/  FADD R9, R12, R7 ;  /* 0x000000070c097221 */ /* 0x010fe20000000000 */
[----:B------:R-:W-:-:S03]  /*0330*/  FADD R13, R13, -R14 ;  /* 0x8000000e0d0d7221 */ /* 0x000fc60000000000 */
[----:B------:R-:W-:Y:S01]  /*0340*/  FADD R0, R0, R9 ;  /* 0x0000000900007221 */ /* 0x000fe20000000000 */
[----:B0-----:R-:W-:-:S04]  /*0350*/  FMUL R7, R4, UR6 ;  /* 0x0000000604077c20 */ /* 0x001fc80008400000 */
[----:B------:R-:W-:-:S05]  /*0360*/  FFMA R7, R0, R7, R13 ;  /* 0x0000000700077223 */ /* 0x000fca000000000d */
[----:B------:R-:W-:Y:S01]  /*0370*/  STG.E desc[UR4][R2.64], R7 ;  /* 0x0000000702007986 */ /* 0x000fe2000c101904 */
[----:B------:R-:W-:Y:S05]  /*0380*/  EXIT ;  /* 0x000000000000794d */ /* 0x000fea0003800000 */
.L_x_0:
[----:B------:R-:W-:-:S00]  /*0390*/  BRA `(.L_x_0) ;  /* 0xfffffffc00fc7947 */ /* 0x000fc0000383ffff */
[----:B------:R-:W-:-:S00]  /*03a0*/  NOP ;  /* 0x0000000000007918 */ /* 0x000fc00000000000 */
        /* <DEDUP_REMOVED lines=13> */
.L_x_1:


//--------------------- .nv.shared.reserved.0     --------------------------
	.section	.nv.shared.reserved.0,"aw",@nobits
	.weak		__nv_reservedSMEM_offset_0_alias
	.size		__nv_reservedSMEM_offset_0_alias, 0, 64
	.other		__nv_reservedSMEM_offset_0_alias,@"STO_CUDA_RESERVED_SHARED STV_DEFAULT"
__nv_reservedSMEM_offset_0_alias:
	.zero		0
	.zero		64


//--------------------- .nv.constant0._Z15iso_2dfd_kernelfiiPfPKfS1_ --------------------------
	.section	.nv.constant0._Z15iso_2dfd_kernelfiiPfPKfS1_,"a",@progbits
	.sectionflags	@""
	.align	4
.nv.constant0._Z15iso_2dfd_kernelfiiPfPKfS1_:
	.zero		936


//--------------------- SYMBOLS --------------------------

	.type		.nv.reservedSmem.offset0,@object
	.size		.nv.reservedSmem.offset0,0x4
